//
// Generated by NVIDIA NVVM Compiler
//
// Compiler Build ID: CL-36424714
// Cuda compilation tools, release 13.0, V13.0.88
// Based on NVVM 20.0.0
//

.version 9.0
.target sm_100
.address_size 64

	// .globl	_Z14kernelgpuFbou1IdEvPT_S1_S1_S1_S1_S1_S1_S1_S1_S1_S0_iiiiiiii

.visible .entry _Z14kernelgpuFbou1IdEvPT_S1_S1_S1_S1_S1_S1_S1_S1_S1_S0_iiiiiiii(
	.param .u64 .ptr .align 1 _Z14kernelgpuFbou1IdEvPT_S1_S1_S1_S1_S1_S1_S1_S1_S1_S0_iiiiiiii_param_0,
	.param .u64 .ptr .align 1 _Z14kernelgpuFbou1IdEvPT_S1_S1_S1_S1_S1_S1_S1_S1_S1_S0_iiiiiiii_param_1,
	.param .u64 .ptr .align 1 _Z14kernelgpuFbou1IdEvPT_S1_S1_S1_S1_S1_S1_S1_S1_S1_S0_iiiiiiii_param_2,
	.param .u64 .ptr .align 1 _Z14kernelgpuFbou1IdEvPT_S1_S1_S1_S1_S1_S1_S1_S1_S1_S0_iiiiiiii_param_3,
	.param .u64 .ptr .align 1 _Z14kernelgpuFbou1IdEvPT_S1_S1_S1_S1_S1_S1_S1_S1_S1_S0_iiiiiiii_param_4,
	.param .u64 .ptr .align 1 _Z14kernelgpuFbou1IdEvPT_S1_S1_S1_S1_S1_S1_S1_S1_S1_S0_iiiiiiii_param_5,
	.param .u64 .ptr .align 1 _Z14kernelgpuFbou1IdEvPT_S1_S1_S1_S1_S1_S1_S1_S1_S1_S0_iiiiiiii_param_6,
	.param .u64 .ptr .align 1 _Z14kernelgpuFbou1IdEvPT_S1_S1_S1_S1_S1_S1_S1_S1_S1_S0_iiiiiiii_param_7,
	.param .u64 .ptr .align 1 _Z14kernelgpuFbou1IdEvPT_S1_S1_S1_S1_S1_S1_S1_S1_S1_S0_iiiiiiii_param_8,
	.param .u64 .ptr .align 1 _Z14kernelgpuFbou1IdEvPT_S1_S1_S1_S1_S1_S1_S1_S1_S1_S0_iiiiiiii_param_9,
	.param .f64 _Z14kernelgpuFbou1IdEvPT_S1_S1_S1_S1_S1_S1_S1_S1_S1_S0_iiiiiiii_param_10,
	.param .u32 _Z14kernelgpuFbou1IdEvPT_S1_S1_S1_S1_S1_S1_S1_S1_S1_S0_iiiiiiii_param_11,
	.param .u32 _Z14kernelgpuFbou1IdEvPT_S1_S1_S1_S1_S1_S1_S1_S1_S1_S0_iiiiiiii_param_12,
	.param .u32 _Z14kernelgpuFbou1IdEvPT_S1_S1_S1_S1_S1_S1_S1_S1_S1_S0_iiiiiiii_param_13,
	.param .u32 _Z14kernelgpuFbou1IdEvPT_S1_S1_S1_S1_S1_S1_S1_S1_S1_S0_iiiiiiii_param_14,
	.param .u32 _Z14kernelgpuFbou1IdEvPT_S1_S1_S1_S1_S1_S1_S1_S1_S1_S0_iiiiiiii_param_15,
	.param .u32 _Z14kernelgpuFbou1IdEvPT_S1_S1_S1_S1_S1_S1_S1_S1_S1_S0_iiiiiiii_param_16,
	.param .u32 _Z14kernelgpuFbou1IdEvPT_S1_S1_S1_S1_S1_S1_S1_S1_S1_S0_iiiiiiii_param_17,
	.param .u32 _Z14kernelgpuFbou1IdEvPT_S1_S1_S1_S1_S1_S1_S1_S1_S1_S0_iiiiiiii_param_18
)
{
	.reg .pred 	%p<3>;
	.reg .b32 	%r<11>;
	.reg .b64 	%rd<20>;
	.reg .b64 	%fd<13>;

	ld.param.u64 	%rd5, [_Z14kernelgpuFbou1IdEvPT_S1_S1_S1_S1_S1_S1_S1_S1_S1_S0_iiiiiiii_param_0];
	ld.param.u64 	%rd6, [_Z14kernelgpuFbou1IdEvPT_S1_S1_S1_S1_S1_S1_S1_S1_S1_S0_iiiiiiii_param_2];
	ld.param.u64 	%rd7, [_Z14kernelgpuFbou1IdEvPT_S1_S1_S1_S1_S1_S1_S1_S1_S1_S0_iiiiiiii_param_6];
	ld.param.u64 	%rd8, [_Z14kernelgpuFbou1IdEvPT_S1_S1_S1_S1_S1_S1_S1_S1_S1_S0_iiiiiiii_param_7];
	ld.param.u32 	%r6, [_Z14kernelgpuFbou1IdEvPT_S1_S1_S1_S1_S1_S1_S1_S1_S1_S0_iiiiiiii_param_12];
	mov.u32 	%r7, %tid.x;
	mov.u32 	%r8, %ctaid.x;
	mov.u32 	%r1, %ntid.x;
	mad.lo.s32 	%r10, %r8, %r1, %r7;
	setp.ge.s32 	%p1, %r10, %r6;
	@%p1 bra 	$L__BB0_3;
	mov.u32 	%r9, %nctaid.x;
	mul.lo.s32 	%r3, %r1, %r9;
	cvta.to.global.u64 	%rd1, %rd8;
	cvta.to.global.u64 	%rd2, %rd6;
	cvta.to.global.u64 	%rd3, %rd7;
	cvta.to.global.u64 	%rd4, %rd5;
	mul.wide.s32 	%rd13, %r6, 8;
$L__BB0_2:
	ld.param.u64 	%rd19, [_Z14kernelgpuFbou1IdEvPT_S1_S1_S1_S1_S1_S1_S1_S1_S1_S0_iiiiiiii_param_9];
	cvta.to.global.u64 	%rd10, %rd19;
	ld.global.f64 	%fd1, [%rd10];
	ld.global.f64 	%fd2, [%rd1];
	mul.wide.s32 	%rd11, %r10, 8;
	add.s64 	%rd12, %rd2, %rd11;
	ld.global.f64 	%fd3, [%rd12];
	add.s64 	%rd14, %rd12, %rd13;
	ld.global.f64 	%fd4, [%rd14];
	add.s64 	%rd15, %rd14, %rd13;
	ld.global.f64 	%fd5, [%rd15];
	add.s64 	%rd16, %rd3, %rd11;
	ld.global.f64 	%fd6, [%rd16];
	add.s64 	%rd17, %rd16, %rd13;
	ld.global.f64 	%fd7, [%rd17];
	mul.f64 	%fd8, %fd1, %fd6;
	mul.f64 	%fd9, %fd4, %fd8;
	fma.rn.f64 	%fd10, %fd2, %fd3, %fd9;
	mul.f64 	%fd11, %fd1, %fd7;
	fma.rn.f64 	%fd12, %fd5, %fd11, %fd10;
	add.s64 	%rd18, %rd4, %rd11;
	st.global.f64 	[%rd18], %fd12;
	add.s32 	%r10, %r10, %r3;
	setp.lt.s32 	%p2, %r10, %r6;
	@%p2 bra 	$L__BB0_2;
$L__BB0_3:
	ret;

}
	// .globl	_Z14kernelgpuFbou1IfEvPT_S1_S1_S1_S1_S1_S1_S1_S1_S1_S0_iiiiiiii
.visible .entry _Z14kernelgpuFbou1IfEvPT_S1_S1_S1_S1_S1_S1_S1_S1_S1_S0_iiiiiiii(
	.param .u64 .ptr .align 1 _Z14kernelgpuFbou1IfEvPT_S1_S1_S1_S1_S1_S1_S1_S1_S1_S0_iiiiiiii_param_0,
	.param .u64 .ptr .align 1 _Z14kernelgpuFbou1IfEvPT_S1_S1_S1_S1_S1_S1_S1_S1_S1_S0_iiiiiiii_param_1,
	.param .u64 .ptr .align 1 _Z14kernelgpuFbou1IfEvPT_S1_S1_S1_S1_S1_S1_S1_S1_S1_S0_iiiiiiii_param_2,
	.param .u64 .ptr .align 1 _Z14kernelgpuFbou1IfEvPT_S1_S1_S1_S1_S1_S1_S1_S1_S1_S0_iiiiiiii_param_3,
	.param .u64 .ptr .align 1 _Z14kernelgpuFbou1IfEvPT_S1_S1_S1_S1_S1_S1_S1_S1_S1_S0_iiiiiiii_param_4,
	.param .u64 .ptr .align 1 _Z14kernelgpuFbou1IfEvPT_S1_S1_S1_S1_S1_S1_S1_S1_S1_S0_iiiiiiii_param_5,
	.param .u64 .ptr .align 1 _Z14kernelgpuFbou1IfEvPT_S1_S1_S1_S1_S1_S1_S1_S1_S1_S0_iiiiiiii_param_6,
	.param .u64 .ptr .align 1 _Z14kernelgpuFbou1IfEvPT_S1_S1_S1_S1_S1_S1_S1_S1_S1_S0_iiiiiiii_param_7,
	.param .u64 .ptr .align 1 _Z14kernelgpuFbou1IfEvPT_S1_S1_S1_S1_S1_S1_S1_S1_S1_S0_iiiiiiii_param_8,
	.param .u64 .ptr .align 1 _Z14kernelgpuFbou1IfEvPT_S1_S1_S1_S1_S1_S1_S1_S1_S1_S0_iiiiiiii_param_9,
	.param .f32 _Z14kernelgpuFbou1IfEvPT_S1_S1_S1_S1_S1_S1_S1_S1_S1_S0_iiiiiiii_param_10,
	.param .u32 _Z14kernelgpuFbou1IfEvPT_S1_S1_S1_S1_S1_S1_S1_S1_S1_S0_iiiiiiii_param_11,
	.param .u32 _Z14kernelgpuFbou1IfEvPT_S1_S1_S1_S1_S1_S1_S1_S1_S1_S0_iiiiiiii_param_12,
	.param .u32 _Z14kernelgpuFbou1IfEvPT_S1_S1_S1_S1_S1_S1_S1_S1_S1_S0_iiiiiiii_param_13,
	.param .u32 _Z14kernelgpuFbou1IfEvPT_S1_S1_S1_S1_S1_S1_S1_S1_S1_S0_iiiiiiii_param_14,
	.param .u32 _Z14kernelgpuFbou1IfEvPT_S1_S1_S1_S1_S1_S1_S1_S1_S1_S0_iiiiiiii_param_15,
	.param .u32 _Z14kernelgpuFbou1IfEvPT_S1_S1_S1_S1_S1_S1_S1_S1_S1_S0_iiiiiiii_param_16,
	.param .u32 _Z14kernelgpuFbou1IfEvPT_S1_S1_S1_S1_S1_S1_S1_S1_S1_S0_iiiiiiii_param_17,
	.param .u32 _Z14kernelgpuFbou1IfEvPT_S1_S1_S1_S1_S1_S1_S1_S1_S1_S0_iiiiiiii_param_18
)
{
	.reg .pred 	%p<3>;
	.reg .b32 	%r<11>;
	.reg .b32 	%f<13>;
	.reg .b64 	%rd<19>;

	ld.param.u64 	%rd6, [_Z14kernelgpuFbou1IfEvPT_S1_S1_S1_S1_S1_S1_S1_S1_S1_S0_iiiiiiii_param_0];
	ld.param.u64 	%rd7, [_Z14kernelgpuFbou1IfEvPT_S1_S1_S1_S1_S1_S1_S1_S1_S1_S0_iiiiiiii_param_2];
	ld.param.u64 	%rd8, [_Z14kernelgpuFbou1IfEvPT_S1_S1_S1_S1_S1_S1_S1_S1_S1_S0_iiiiiiii_param_6];
	ld.param.u64 	%rd9, [_Z14kernelgpuFbou1IfEvPT_S1_S1_S1_S1_S1_S1_S1_S1_S1_S0_iiiiiiii_param_7];
	ld.param.u64 	%rd10, [_Z14kernelgpuFbou1IfEvPT_S1_S1_S1_S1_S1_S1_S1_S1_S1_S0_iiiiiiii_param_9];
	ld.param.u32 	%r6, [_Z14kernelgpuFbou1IfEvPT_S1_S1_S1_S1_S1_S1_S1_S1_S1_S0_iiiiiiii_param_12];
	mov.u32 	%r7, %tid.x;
	mov.u32 	%r8, %ctaid.x;
	mov.u32 	%r1, %ntid.x;
	mad.lo.s32 	%r10, %r8, %r1, %r7;
	setp.ge.s32 	%p1, %r10, %r6;
	@%p1 bra 	$L__BB1_3;
	mov.u32 	%r9, %nctaid.x;
	mul.lo.s32 	%r3, %r1, %r9;
	cvta.to.global.u64 	%rd1, %rd10;
	cvta.to.global.u64 	%rd2, %rd9;
	cvta.to.global.u64 	%rd3, %rd7;
	cvta.to.global.u64 	%rd4, %rd8;
	cvta.to.global.u64 	%rd5, %rd6;
	mul.wide.s32 	%rd13, %r6, 4;
$L__BB1_2:
	ld.global.f32 	%f1, [%rd1];
	ld.global.f32 	%f2, [%rd2];
	mul.wide.s32 	%rd11, %r10, 4;
	add.s64 	%rd12, %rd3, %rd11;
	ld.global.f32 	%f3, [%rd12];
	add.s64 	%rd14, %rd12, %rd13;
	ld.global.f32 	%f4, [%rd14];
	add.s64 	%rd15, %rd14, %rd13;
	ld.global.f32 	%f5, [%rd15];
	add.s64 	%rd16, %rd4, %rd11;
	ld.global.f32 	%f6, [%rd16];
	add.s64 	%rd17, %rd16, %rd13;
	ld.global.f32 	%f7, [%rd17];
	mul.f32 	%f8, %f1, %f6;
	mul.f32 	%f9, %f4, %f8;
	fma.rn.f32 	%f10, %f2, %f3, %f9;
	mul.f32 	%f11, %f1, %f7;
	fma.rn.f32 	%f12, %f5, %f11, %f10;
	add.s64 	%rd18, %rd5, %rd11;
	st.global.f32 	[%rd18], %f12;
	add.s32 	%r10, %r10, %r3;
	setp.lt.s32 	%p2, %r10, %r6;
	@%p2 bra 	$L__BB1_2;
$L__BB1_3:
	ret;

}


// ===== COMPILED SASS (sm_100) =====

	.target	sm_100

	.elftype	@"ET_EXEC"


//--------------------- .note.nv.tkinfo           --------------------------
	.section	.note.nv.tkinfo,"",@"SHT_NOTE"
	.sectionflags	@"SHF_NOTE_NV_TKINFO"
	.tkinfo
        /*0018*/ 	.word	0x00000002
        /*0030*/ 	.string	""
        /*0030*/ 	.string	"ptxas"
        /*0030*/ 	.string	"Cuda compilation tools, release 13.0, V13.0.88"
        /*0030*/ 	.string	"Build cuda_13.0.r13.0/compiler.36424714_0"
        /*0030*/ 	.string	"-arch sm_100 -m 64 "



//--------------------- .note.nv.cuinfo           --------------------------
	.section	.note.nv.cuinfo,"",@"SHT_NOTE"
	.sectionflags	@"SHF_NOTE_NV_CUINFO"
        /*0018*/ 	.short	0x0002
        /*001a*/ 	.short	0x0064
        /*001c*/ 	.short	0x0082
	.zero		2


//--------------------- .nv.info                  --------------------------
	.section	.nv.info,"",@"SHT_CUDA_INFO"
	.align	4


	//----- nvinfo : EIATTR_REGCOUNT
	.align		4
        /*0000*/ 	.byte	0x04, 0x2f
        /*0002*/ 	.short	(.L_1 - .L_0)
	.align		4
.L_0:
        /*0004*/ 	.word	index@(_Z14kernelgpuFbou1IdEvPT_S1_S1_S1_S1_S1_S1_S1_S1_S1_S0_iiiiiiii)
        /*0008*/ 	.word	0x0000001e


	//----- nvinfo : EIATTR_FRAME_SIZE
	.align		4
.L_1:
        /*000c*/ 	.byte	0x04, 0x11
        /*000e*/ 	.short	(.L_3 - .L_2)
	.align		4
.L_2:
        /*0010*/ 	.word	index@(_Z14kernelgpuFbou1IdEvPT_S1_S1_S1_S1_S1_S1_S1_S1_S1_S0_iiiiiiii)
        /*0014*/ 	.word	0x00000000


	//----- nvinfo : EIATTR_REGCOUNT
	.align		4
.L_3:
        /*0018*/ 	.byte	0x04, 0x2f
        /*001a*/ 	.short	(.L_5 - .L_4)
	.align		4
.L_4:
        /*001c*/ 	.word	index@(_Z14kernelgpuFbou1IfEvPT_S1_S1_S1_S1_S1_S1_S1_S1_S1_S0_iiiiiiii)
        /*0020*/ 	.word	0x0000001a


	//----- nvinfo : EIATTR_FRAME_SIZE
	.align		4
.L_5:
        /*0024*/ 	.byte	0x04, 0x11
        /*0026*/ 	.short	(.L_7 - .L_6)
	.align		4
.L_6:
        /*0028*/ 	.word	index@(_Z14kernelgpuFbou1IfEvPT_S1_S1_S1_S1_S1_S1_S1_S1_S1_S0_iiiiiiii)
        /*002c*/ 	.word	0x00000000


	//----- nvinfo : EIATTR_MIN_STACK_SIZE
	.align		4
.L_7:
        /*0030*/ 	.byte	0x04, 0x12
        /*0032*/ 	.short	(.L_9 - .L_8)
	.align		4
.L_8:
        /*0034*/ 	.word	index@(_Z14kernelgpuFbou1IfEvPT_S1_S1_S1_S1_S1_S1_S1_S1_S1_S0_iiiiiiii)
        /*0038*/ 	.word	0x00000000


	//----- nvinfo : EIATTR_MIN_STACK_SIZE
	.align		4
.L_9:
        /*003c*/ 	.byte	0x04, 0x12
        /*003e*/ 	.short	(.L_11 - .L_10)
	.align		4
.L_10:
        /*0040*/ 	.word	index@(_Z14kernelgpuFbou1IdEvPT_S1_S1_S1_S1_S1_S1_S1_S1_S1_S0_iiiiiiii)
        /*0044*/ 	.word	0x00000000
.L_11:


//--------------------- .nv.compat                --------------------------
	.section	.nv.compat,"",@"SHT_CUDA_COMPAT_INFO"
	.align	4
        /*0000*/ 	.byte	0x02, 0x09, 0x00, 0x00, 0x02, 0x02, 0x01, 0x00, 0x02, 0x05, 0x05, 0x00, 0x03, 0x07, 0x01, 0x01
        /*0010*/ 	.byte	0x02, 0x03, 0x00, 0x00, 0x02, 0x06, 0x01, 0x00, 0x04, 0x0b, 0x08, 0x00, 0x01, 0x00, 0x00, 0x00
        /*0020*/ 	.byte	0x00, 0x00, 0x00, 0x00


//--------------------- .nv.info._Z14kernelgpuFbou1IfEvPT_S1_S1_S1_S1_S1_S1_S1_S1_S1_S0_iiiiiiii --------------------------
	.section	.nv.info._Z14kernelgpuFbou1IfEvPT_S1_S1_S1_S1_S1_S1_S1_S1_S1_S0_iiiiiiii,"",@"SHT_CUDA_INFO"
	.sectionflags	@""
	.align	4


	//----- nvinfo : EIATTR_CUDA_API_VERSION
	.align		4
        /*0000*/ 	.byte	0x04, 0x37
        /*0002*/ 	.short	(.L_13 - .L_12)
.L_12:
        /*0004*/ 	.word	0x00000082


	//----- nvinfo : EIATTR_KPARAM_INFO
	.align		4
.L_13:
        /*0008*/ 	.byte	0x04, 0x17
        /*000a*/ 	.short	(.L_15 - .L_14)
.L_14:
        /*000c*/ 	.word	0x00000000
        /*0010*/ 	.short	0x0012
        /*0012*/ 	.short	0x0070
        /*0014*/ 	.byte	0x00, 0xf0, 0x11, 0x00


	//----- nvinfo : EIATTR_KPARAM_INFO
	.align		4
.L_15:
        /*0018*/ 	.byte	0x04, 0x17
        /*001a*/ 	.short	(.L_17 - .L_16)
.L_16:
        /*001c*/ 	.word	0x00000000
        /*0020*/ 	.short	0x0011
        /*0022*/ 	.short	0x006c
        /*0024*/ 	.byte	0x00, 0xf0, 0x11, 0x00


	//----- nvinfo : EIATTR_KPARAM_INFO
	.align		4
.L_17:
        /*0028*/ 	.byte	0x04, 0x17
        /*002a*/ 	.short	(.L_19 - .L_18)
.L_18:
        /*002c*/ 	.word	0x00000000
        /*0030*/ 	.short	0x0010
        /*0032*/ 	.short	0x0068
        /*0034*/ 	.byte	0x00, 0xf0, 0x11, 0x00


	//----- nvinfo : EIATTR_KPARAM_INFO
	.align		4
.L_19:
        /*0038*/ 	.byte	0x04, 0x17
        /*003a*/ 	.short	(.L_21 - .L_20)
.L_20:
        /*003c*/ 	.word	0x00000000
        /*0040*/ 	.short	0x000f
        /*0042*/ 	.short	0x0064
        /*0044*/ 	.byte	0x00, 0xf0, 0x11, 0x00


	//----- nvinfo : EIATTR_KPARAM_INFO
	.align		4
.L_21:
        /*0048*/ 	.byte	0x04, 0x17
        /*004a*/ 	.short	(.L_23 - .L_22)
.L_22:
        /*004c*/ 	.word	0x00000000
        /*0050*/ 	.short	0x000e
        /*0052*/ 	.short	0x0060
        /*0054*/ 	.byte	0x00, 0xf0, 0x11, 0x00


	//----- nvinfo : EIATTR_KPARAM_INFO
	.align		4
.L_23:
        /*0058*/ 	.byte	0x04, 0x17
        /*005a*/ 	.short	(.L_25 - .L_24)
.L_24:
        /*005c*/ 	.word	0x00000000
        /*0060*/ 	.short	0x000d
        /*0062*/ 	.short	0x005c
        /*0064*/ 	.byte	0x00, 0xf0, 0x11, 0x00


	//----- nvinfo : EIATTR_KPARAM_INFO
	.align		4
.L_25:
        /*0068*/ 	.byte	0x04, 0x17
        /*006a*/ 	.short	(.L_27 - .L_26)
.L_26:
        /*006c*/ 	.word	0x00000000
        /*0070*/ 	.short	0x000c
        /*0072*/ 	.short	0x0058
        /*0074*/ 	.byte	0x00, 0xf0, 0x11, 0x00


	//----- nvinfo : EIATTR_KPARAM_INFO
	.align		4
.L_27:
        /*0078*/ 	.byte	0x04, 0x17
        /*007a*/ 	.short	(.L_29 - .L_28)
.L_28:
        /*007c*/ 	.word	0x00000000
        /*0080*/ 	.short	0x000b
        /*0082*/ 	.short	0x0054
        /*0084*/ 	.byte	0x00, 0xf0, 0x11, 0x00


	//----- nvinfo : EIATTR_KPARAM_INFO
	.align		4
.L_29:
        /*0088*/ 	.byte	0x04, 0x17
        /*008a*/ 	.short	(.L_31 - .L_30)
.L_30:
        /*008c*/ 	.word	0x00000000
        /*0090*/ 	.short	0x000a
        /*0092*/ 	.short	0x0050
        /*0094*/ 	.byte	0x00, 0xf0, 0x11, 0x00


	//----- nvinfo : EIATTR_KPARAM_INFO
	.align		4
.L_31:
        /*0098*/ 	.byte	0x04, 0x17
        /*009a*/ 	.short	(.L_33 - .L_32)
.L_32:
        /*009c*/ 	.word	0x00000000
        /*00a0*/ 	.short	0x0009
        /*00a2*/ 	.short	0x0048
        /*00a4*/ 	.byte	0x00, 0xf5, 0x21, 0x00


	//----- nvinfo : EIATTR_KPARAM_INFO
	.align		4
.L_33:
        /*00a8*/ 	.byte	0x04, 0x17
        /*00aa*/ 	.short	(.L_35 - .L_34)
.L_34:
        /*00ac*/ 	.word	0x00000000
        /*00b0*/ 	.short	0x0008
        /*00b2*/ 	.short	0x0040
        /*00b4*/ 	.byte	0x00, 0xf5, 0x21, 0x00


	//----- nvinfo : EIATTR_KPARAM_INFO
	.align		4
.L_35:
        /*00b8*/ 	.byte	0x04, 0x17
        /*00ba*/ 	.short	(.L_37 - .L_36)
.L_36:
        /*00bc*/ 	.word	0x00000000
        /*00c0*/ 	.short	0x0007
        /*00c2*/ 	.short	0x0038
        /*00c4*/ 	.byte	0x00, 0xf5, 0x21, 0x00


	//----- nvinfo : EIATTR_KPARAM_INFO
	.align		4
.L_37:
        /*00c8*/ 	.byte	0x04, 0x17
        /*00ca*/ 	.short	(.L_39 - .L_38)
.L_38:
        /*00cc*/ 	.word	0x00000000
        /*00d0*/ 	.short	0x0006
        /*00d2*/ 	.short	0x0030
        /*00d4*/ 	.byte	0x00, 0xf5, 0x21, 0x00


	//----- nvinfo : EIATTR_KPARAM_INFO
	.align		4
.L_39:
        /*00d8*/ 	.byte	0x04, 0x17
        /*00da*/ 	.short	(.L_41 - .L_40)
.L_40:
        /*00dc*/ 	.word	0x00000000
        /*00e0*/ 	.short	0x0005
        /*00e2*/ 	.short	0x0028
        /*00e4*/ 	.byte	0x00, 0xf5, 0x21, 0x00


	//----- nvinfo : EIATTR_KPARAM_INFO
	.align		4
.L_41:
        /*00e8*/ 	.byte	0x04, 0x17
        /*00ea*/ 	.short	(.L_43 - .L_42)
.L_42:
        /*00ec*/ 	.word	0x00000000
        /*00f0*/ 	.short	0x0004
        /*00f2*/ 	.short	0x0020
        /*00f4*/ 	.byte	0x00, 0xf5, 0x21, 0x00


	//----- nvinfo : EIATTR_KPARAM_INFO
	.align		4
.L_43:
        /*00f8*/ 	.byte	0x04, 0x17
        /*00fa*/ 	.short	(.L_45 - .L_44)
.L_44:
        /*00fc*/ 	.word	0x00000000
        /*0100*/ 	.short	0x0003
        /*0102*/ 	.short	0x0018
        /*0104*/ 	.byte	0x00, 0xf5, 0x21, 0x00


	//----- nvinfo : EIATTR_KPARAM_INFO
	.align		4
.L_45:
        /*0108*/ 	.byte	0x04, 0x17
        /*010a*/ 	.short	(.L_47 - .L_46)
.L_46:
        /*010c*/ 	.word	0x00000000
        /*0110*/ 	.short	0x0002
        /*0112*/ 	.short	0x0010
        /*0114*/ 	.byte	0x00, 0xf5, 0x21, 0x00


	//----- nvinfo : EIATTR_KPARAM_INFO
	.align		4
.L_47:
        /*0118*/ 	.byte	0x04, 0x17
        /*011a*/ 	.short	(.L_49 - .L_48)
.L_48:
        /*011c*/ 	.word	0x00000000
        /*0120*/ 	.short	0x0001
        /*0122*/ 	.short	0x0008
        /*0124*/ 	.byte	0x00, 0xf5, 0x21, 0x00


	//----- nvinfo : EIATTR_KPARAM_INFO
	.align		4
.L_49:
        /*0128*/ 	.byte	0x04, 0x17
        /*012a*/ 	.short	(.L_51 - .L_50)
.L_50:
        /*012c*/ 	.word	0x00000000
        /*0130*/ 	.short	0x0000
        /*0132*/ 	.short	0x0000
        /*0134*/ 	.byte	0x00, 0xf5, 0x21, 0x00


	//----- nvinfo : EIATTR_SPARSE_MMA_MASK
	.align		4
.L_51:
        /*0138*/ 	.byte	0x03, 0x50
        /*013a*/ 	.short	0x0000


	//----- nvinfo : EIATTR_MAXREG_COUNT
	.align		4
        /*013c*/ 	.byte	0x03, 0x1b
        /*013e*/ 	.short	0x00ff


	//----- nvinfo : EIATTR_MERCURY_ISA_VERSION
	.align		4
        /*0140*/ 	.byte	0x03, 0x5f
        /*0142*/ 	.short	0x0101


	//----- nvinfo : EIATTR_VRC_CTA_INIT_COUNT
	.align		4
        /*0144*/ 	.byte	0x02, 0x4a
	.zero		1
	.zero		1


	//----- nvinfo : EIATTR_EXIT_INSTR_OFFSETS
	.align		4
        /*0148*/ 	.byte	0x04, 0x1c
        /*014a*/ 	.short	(.L_53 - .L_52)


	//   ....[0]....
.L_52:
        /*014c*/ 	.word	0x00000070


	//   ....[1]....
        /*0150*/ 	.word	0x00000260


	//----- nvinfo : EIATTR_CRS_STACK_SIZE
	.align		4
.L_53:
        /*0154*/ 	.byte	0x04, 0x1e
        /*0156*/ 	.short	(.L_55 - .L_54)
.L_54:
        /*0158*/ 	.word	0x00000000


	//----- nvinfo : EIATTR_CBANK_PARAM_SIZE
	.align		4
.L_55:
        /*015c*/ 	.byte	0x03, 0x19
        /*015e*/ 	.short	0x0074


	//----- nvinfo : EIATTR_PARAM_CBANK
	.align		4
        /*0160*/ 	.byte	0x04, 0x0a
        /*0162*/ 	.short	(.L_57 - .L_56)
	.align		4
.L_56:
        /*0164*/ 	.word	index@(.nv.constant0._Z14kernelgpuFbou1IfEvPT_S1_S1_S1_S1_S1_S1_S1_S1_S1_S0_iiiiiiii)
        /*0168*/ 	.short	0x0380
        /*016a*/ 	.short	0x0074


	//----- nvinfo : EIATTR_SW_WAR
	.align		4
.L_57:
        /*016c*/ 	.byte	0x04, 0x36
        /*016e*/ 	.short	(.L_59 - .L_58)
.L_58:
        /*0170*/ 	.word	0x00000008
.L_59:


//--------------------- .nv.info._Z14kernelgpuFbou1IdEvPT_S1_S1_S1_S1_S1_S1_S1_S1_S1_S0_iiiiiiii --------------------------
	.section	.nv.info._Z14kernelgpuFbou1IdEvPT_S1_S1_S1_S1_S1_S1_S1_S1_S1_S0_iiiiiiii,"",@"SHT_CUDA_INFO"
	.sectionflags	@""
	.align	4


	//----- nvinfo : EIATTR_CUDA_API_VERSION
	.align		4
        /*0000*/ 	.byte	0x04, 0x37
        /*0002*/ 	.short	(.L_61 - .L_60)
.L_60:
        /*0004*/ 	.word	0x00000082


	//----- nvinfo : EIATTR_KPARAM_INFO
	.align		4
.L_61:
        /*0008*/ 	.byte	0x04, 0x17
        /*000a*/ 	.short	(.L_63 - .L_62)
.L_62:
        /*000c*/ 	.word	0x00000000
        /*0010*/ 	.short	0x0012
        /*0012*/ 	.short	0x0074
        /*0014*/ 	.byte	0x00, 0xf0, 0x11, 0x00


	//----- nvinfo : EIATTR_KPARAM_INFO
	.align		4
.L_63:
        /*0018*/ 	.byte	0x04, 0x17
        /*001a*/ 	.short	(.L_65 - .L_64)
.L_64:
        /*001c*/ 	.word	0x00000000
        /*0020*/ 	.short	0x0011
        /*0022*/ 	.short	0x0070
        /*0024*/ 	.byte	0x00, 0xf0, 0x11, 0x00


	//----- nvinfo : EIATTR_KPARAM_INFO
	.align		4
.L_65:
        /*0028*/ 	.byte	0x04, 0x17
        /*002a*/ 	.short	(.L_67 - .L_66)
.L_66:
        /*002c*/ 	.word	0x00000000
        /*0030*/ 	.short	0x0010
        /*0032*/ 	.short	0x006c
        /*0034*/ 	.byte	0x00, 0xf0, 0x11, 0x00


	//----- nvinfo : EIATTR_KPARAM_INFO
	.align		4
.L_67:
        /*0038*/ 	.byte	0x04, 0x17
        /*003a*/ 	.short	(.L_69 - .L_68)
.L_68:
        /*003c*/ 	.word	0x00000000
        /*0040*/ 	.short	0x000f
        /*0042*/ 	.short	0x0068
        /*0044*/ 	.byte	0x00, 0xf0, 0x11, 0x00


	//----- nvinfo : EIATTR_KPARAM_INFO
	.align		4
.L_69:
        /*0048*/ 	.byte	0x04, 0x17
        /*004a*/ 	.short	(.L_71 - .L_70)
.L_70:
        /*004c*/ 	.word	0x00000000
        /*0050*/ 	.short	0x000e
        /*0052*/ 	.short	0x0064
        /*0054*/ 	.byte	0x00, 0xf0, 0x11, 0x00


	//----- nvinfo : EIATTR_KPARAM_INFO
	.align		4
.L_71:
        /*0058*/ 	.byte	0x04, 0x17
        /*005a*/ 	.short	(.L_73 - .L_72)
.L_72:
        /*005c*/ 	.word	0x00000000
        /*0060*/ 	.short	0x000d
        /*0062*/ 	.short	0x0060
        /*0064*/ 	.byte	0x00, 0xf0, 0x11, 0x00


	//----- nvinfo : EIATTR_KPARAM_INFO
	.align		4
.L_73:
        /*0068*/ 	.byte	0x04, 0x17
        /*006a*/ 	.short	(.L_75 - .L_74)
.L_74:
        /*006c*/ 	.word	0x00000000
        /*0070*/ 	.short	0x000c
        /*0072*/ 	.short	0x005c
        /*0074*/ 	.byte	0x00, 0xf0, 0x11, 0x00


	//----- nvinfo : EIATTR_KPARAM_INFO
	.align		4
.L_75:
        /*0078*/ 	.byte	0x04, 0x17
        /*007a*/ 	.short	(.L_77 - .L_76)
.L_76:
        /*007c*/ 	.word	0x00000000
        /*0080*/ 	.short	0x000b
        /*0082*/ 	.short	0x0058
        /*0084*/ 	.byte	0x00, 0xf0, 0x11, 0x00


	//----- nvinfo : EIATTR_KPARAM_INFO
	.align		4
.L_77:
        /*0088*/ 	.byte	0x04, 0x17
        /*008a*/ 	.short	(.L_79 - .L_78)
.L_78:
        /*008c*/ 	.word	0x00000000
        /*0090*/ 	.short	0x000a
        /*0092*/ 	.short	0x0050
        /*0094*/ 	.byte	0x00, 0xf0, 0x21, 0x00


	//----- nvinfo : EIATTR_KPARAM_INFO
	.align		4
.L_79:
        /*0098*/ 	.byte	0x04, 0x17
        /*009a*/ 	.short	(.L_81 - .L_80)
.L_80:
        /*009c*/ 	.word	0x00000000
        /*00a0*/ 	.short	0x0009
        /*00a2*/ 	.short	0x0048
        /*00a4*/ 	.byte	0x00, 0xf5, 0x21, 0x00


	//----- nvinfo : EIATTR_KPARAM_INFO
	.align		4
.L_81:
        /*00a8*/ 	.byte	0x04, 0x17
        /*00aa*/ 	.short	(.L_83 - .L_82)
.L_82:
        /*00ac*/ 	.word	0x00000000
        /*00b0*/ 	.short	0x0008
        /*00b2*/ 	.short	0x0040
        /*00b4*/ 	.byte	0x00, 0xf5, 0x21, 0x00


	//----- nvinfo : EIATTR_KPARAM_INFO
	.align		4
.L_83:
        /*00b8*/ 	.byte	0x04, 0x17
        /*00ba*/ 	.short	(.L_85 - .L_84)
.L_84:
        /*00bc*/ 	.word	0x00000000
        /*00c0*/ 	.short	0x0007
        /*00c2*/ 	.short	0x0038
        /*00c4*/ 	.byte	0x00, 0xf5, 0x21, 0x00


	//----- nvinfo : EIATTR_KPARAM_INFO
	.align		4
.L_85:
        /*00c8*/ 	.byte	0x04, 0x17
        /*00ca*/ 	.short	(.L_87 - .L_86)
.L_86:
        /*00cc*/ 	.word	0x00000000
        /*00d0*/ 	.short	0x0006
        /*00d2*/ 	.short	0x0030
        /*00d4*/ 	.byte	0x00, 0xf5, 0x21, 0x00


	//----- nvinfo : EIATTR_KPARAM_INFO
	.align		4
.L_87:
        /*00d8*/ 	.byte	0x04, 0x17
        /*00da*/ 	.short	(.L_89 - .L_88)
.L_88:
        /*00dc*/ 	.word	0x00000000
        /*00e0*/ 	.short	0x0005
        /*00e2*/ 	.short	0x0028
        /*00e4*/ 	.byte	0x00, 0xf5, 0x21, 0x00


	//----- nvinfo : EIATTR_KPARAM_INFO
	.align		4
.L_89:
        /*00e8*/ 	.byte	0x04, 0x17
        /*00ea*/ 	.short	(.L_91 - .L_90)
.L_90:
        /*00ec*/ 	.word	0x00000000
        /*00f0*/ 	.short	0x0004
        /*00f2*/ 	.short	0x0020
        /*00f4*/ 	.byte	0x00, 0xf5, 0x21, 0x00


	//----- nvinfo : EIATTR_KPARAM_INFO
	.align		4
.L_91:
        /*00f8*/ 	.byte	0x04, 0x17
        /*00fa*/ 	.short	(.L_93 - .L_92)
.L_92:
        /*00fc*/ 	.word	0x00000000
        /*0100*/ 	.short	0x0003
        /*0102*/ 	.short	0x0018
        /*0104*/ 	.byte	0x00, 0xf5, 0x21, 0x00


	//----- nvinfo : EIATTR_KPARAM_INFO
	.align		4
.L_93:
        /*0108*/ 	.byte	0x04, 0x17
        /*010a*/ 	.short	(.L_95 - .L_94)
.L_94:
        /*010c*/ 	.word	0x00000000
        /*0110*/ 	.short	0x0002
        /*0112*/ 	.short	0x0010
        /*0114*/ 	.byte	0x00, 0xf5, 0x21, 0x00


	//----- nvinfo : EIATTR_KPARAM_INFO
	.align		4
.L_95:
        /*0118*/ 	.byte	0x04, 0x17
        /*011a*/ 	.short	(.L_97 - .L_96)
.L_96:
        /*011c*/ 	.word	0x00000000
        /*0120*/ 	.short	0x0001
        /*0122*/ 	.short	0x0008
        /*0124*/ 	.byte	0x00, 0xf5, 0x21, 0x00


	//----- nvinfo : EIATTR_KPARAM_INFO
	.align		4
.L_97:
        /*0128*/ 	.byte	0x04, 0x17
        /*012a*/ 	.short	(.L_99 - .L_98)
.L_98:
        /*012c*/ 	.word	0x00000000
        /*0130*/ 	.short	0x0000
        /*0132*/ 	.short	0x0000
        /*0134*/ 	.byte	0x00, 0xf5, 0x21, 0x00


	//----- nvinfo : EIATTR_SPARSE_MMA_MASK
	.align		4
.L_99:
        /*0138*/ 	.byte	0x03, 0x50
        /*013a*/ 	.short	0x0000


	//----- nvinfo : EIATTR_MAXREG_COUNT
	.align		4
        /*013c*/ 	.byte	0x03, 0x1b
        /*013e*/ 	.short	0x00ff


	//----- nvinfo : EIATTR_MERCURY_ISA_VERSION
	.align		4
        /*0140*/ 	.byte	0x03, 0x5f
        /*0142*/ 	.short	0x0101


	//----- nvinfo : EIATTR_VRC_CTA_INIT_COUNT
	.align		4
        /*0144*/ 	.byte	0x02, 0x4a
	.zero		1
	.zero		1


	//----- nvinfo : EIATTR_EXIT_INSTR_OFFSETS
	.align		4
        /*0148*/ 	.byte	0x04, 0x1c
        /*014a*/ 	.short	(.L_101 - .L_100)


	//   ....[0]....
.L_100:
        /*014c*/ 	.word	0x00000070


	//   ....[1]....
        /*0150*/ 	.word	0x00000260


	//----- nvinfo : EIATTR_CRS_STACK_SIZE
	.align		4
.L_101:
        /*0154*/ 	.byte	0x04, 0x1e
        /*0156*/ 	.short	(.L_103 - .L_102)
.L_102:
        /*0158*/ 	.word	0x00000000


	//----- nvinfo : EIATTR_CBANK_PARAM_SIZE
	.align		4
.L_103:
        /*015c*/ 	.byte	0x03, 0x19
        /*015e*/ 	.short	0x0078


	//----- nvinfo : EIATTR_PARAM_CBANK
	.align		4
        /*0160*/ 	.byte	0x04, 0x0a
        /*0162*/ 	.short	(.L_105 - .L_104)
	.align		4
.L_104:
        /*0164*/ 	.word	index@(.nv.constant0._Z14kernelgpuFbou1IdEvPT_S1_S1_S1_S1_S1_S1_S1_S1_S1_S0_iiiiiiii)
        /*0168*/ 	.short	0x0380
        /*016a*/ 	.short	0x0078


	//----- nvinfo : EIATTR_SW_WAR
	.align		4
.L_105:
        /*016c*/ 	.byte	0x04, 0x36
        /*016e*/ 	.short	(.L_107 - .L_106)
.L_106:
        /*0170*/ 	.word	0x00000008
.L_107:


//--------------------- .nv.callgraph             --------------------------
	.section	.nv.callgraph,"",@"SHT_CUDA_CALLGRAPH"
	.align	4
	.sectionentsize	8
	.align		4
        /*0000*/ 	.word	0x00000000
	.align		4
        /*0004*/ 	.word	0xffffffff
	.align		4
        /*0008*/ 	.word	0x00000000
	.align		4
        /*000c*/ 	.word	0xfffffffe
	.align		4
        /*0010*/ 	.word	0x00000000
	.align		4
        /*0014*/ 	.word	0xfffffffd
	.align		4
        /*0018*/ 	.word	0x00000000
	.align		4
        /*001c*/ 	.word	0xfffffffc


//--------------------- .text._Z14kernelgpuFbou1IfEvPT_S1_S1_S1_S1_S1_S1_S1_S1_S1_S0_iiiiiiii --------------------------
	.section	.text._Z14kernelgpuFbou1IfEvPT_S1_S1_S1_S1_S1_S1_S1_S1_S1_S0_iiiiiiii,"ax",@progbits
	.align	128
        .global         _Z14kernelgpuFbou1IfEvPT_S1_S1_S1_S1_S1_S1_S1_S1_S1_S0_iiiiiiii
        .type           _Z14kernelgpuFbou1IfEvPT_S1_S1_S1_S1_S1_S1_S1_S1_S1_S0_iiiiiiii,@function
        .size           _Z14kernelgpuFbou1IfEvPT_S1_S1_S1_S1_S1_S1_S1_S1_S1_S0_iiiiiiii,(.L_x_4 - _Z14kernelgpuFbou1IfEvPT_S1_S1_S1_S1_S1_S1_S1_S1_S1_S0_iiiiiiii)
        .other          _Z14kernelgpuFbou1IfEvPT_S1_S1_S1_S1_S1_S1_S1_S1_S1_S0_iiiiiiii,@"STO_CUDA_ENTRY STV_DEFAULT"
_Z14kernelgpuFbou1IfEvPT_S1_S1_S1_S1_S1_S1_S1_S1_S1_S0_iiiiiiii:
.text._Z14kernelgpuFbou1IfEvPT_S1_S1_S1_S1_S1_S1_S1_S1_S1_S0_iiiiiiii:
[----:B------:R-:W-:Y:S01]  /*0000*/  LDC R1, c[0x0][0x37c] ;  /* 0x0000df00ff017b82 */ /* 0x000fe20000000800 */
[----:B------:R-:W0:Y:S07]  /*0010*/  S2R R7, SR_TID.X ;  /* 0x0000000000077919 */ /* 0x000e2e0000002100 */
[----:B------:R-:W0:Y:S08]  /*0020*/  S2UR UR4, SR_CTAID.X ;  /* 0x00000000000479c3 */ /* 0x000e300000002500 */
[----:B------:R-:W0:Y:S08]  /*0030*/  LDC R6, c[0x0][0x360] ;  /* 0x0000d800ff067b82 */ /* 0x000e300000000800 */
[----:B------:R-:W1:Y:S01]  /*0040*/  LDC R0, c[0x0][0x3d8] ;  /* 0x0000f600ff007b82 */ /* 0x000e620000000800 */
[----:B0-----:R-:W-:-:S05]  /*0050*/  IMAD R7, R6, UR4, R7 ;  /* 0x0000000406077c24 */ /* 0x001fca000f8e0207 */
[----:B-1----:R-:W-:-:S13]  /*0060*/  ISETP.GE.AND P0, PT, R7, R0, PT ;  /* 0x000000000700720c */ /* 0x002fda0003f06270 */
[----:B------:R-:W-:Y:S05]  /*0070*/  @P0 EXIT ;  /* 0x000000000000094d */ /* 0x000fea0003800000 */
[----:B------:R-:W0:Y:S01]  /*0080*/  LDC.64 R2, c[0x0][0x3c8] ;  /* 0x0000f200ff027b82 */ /* 0x000e220000000a00 */
[----:B------:R-:W1:Y:S01]  /*0090*/  LDCU UR4, c[0x0][0x370] ;  /* 0x00006e00ff0477ac */ /* 0x000e620008000800 */
[----:B------:R-:W2:Y:S06]  /*00a0*/  LDCU.64 UR6, c[0x0][0x358] ;  /* 0x00006b00ff0677ac */ /* 0x000eac0008000a00 */
[----:B------:R-:W3:Y:S01]  /*00b0*/  LDC.64 R4, c[0x0][0x3b8] ;  /* 0x0000ee00ff047b82 */ /* 0x000ee20000000a00 */
[----:B-1----:R-:W-:-:S07]  /*00c0*/  IMAD R6, R6, UR4, RZ ;  /* 0x0000000406067c24 */ /* 0x002fce000f8e02ff */
.L_x_0:
[----:B-1----:R-:W1:Y:S01]  /*00d0*/  LDC.64 R10, c[0x0][0x390] ;  /* 0x0000e400ff0a7b82 */ /* 0x002e620000000a00 */
[----:B0-2---:R-:W2:Y:S04]  /*00e0*/  LDG.E R20, desc[UR6][R2.64] ;  /* 0x0000000602147981 */ /* 0x005ea8000c1e1900 */
[----:B---3--:R-:W3:Y:S03]  /*00f0*/  LDG.E R21, desc[UR6][R4.64] ;  /* 0x0000000604157981 */ /* 0x008ee6000c1e1900 */
[----:B------:R-:W0:Y:S08]  /*0100*/  LDC.64 R16, c[0x0][0x3b0] ;  /* 0x0000ec00ff107b82 */ /* 0x000e300000000a00 */
[----:B------:R-:W4:Y:S01]  /*0110*/  LDC.64 R8, c[0x0][0x380] ;  /* 0x0000e000ff087b82 */ /* 0x000f220000000a00 */
[----:B-1----:R-:W-:-:S04]  /*0120*/  IMAD.WIDE R10, R7, 0x4, R10 ;  /* 0x00000004070a7825 */ /* 0x002fc800078e020a */
[----:B0-----:R-:W-:-:S04]  /*0130*/  IMAD.WIDE R16, R7, 0x4, R16 ;  /* 0x0000000407107825 */ /* 0x001fc800078e0210 */
[C---:B------:R-:W-:Y:S01]  /*0140*/  IMAD.WIDE R12, R0.reuse, 0x4, R10 ;  /* 0x00000004000c7825 */ /* 0x040fe200078e020a */
[----:B------:R-:W2:Y:S03]  /*0150*/  LDG.E R23, desc[UR6][R16.64] ;  /* 0x0000000610177981 */ /* 0x000ea6000c1e1900 */
[C---:B------:R-:W-:Y:S01]  /*0160*/  IMAD.WIDE R18, R0.reuse, 0x4, R16 ;  /* 0x0000000400127825 */ /* 0x040fe200078e0210 */
[----:B------:R-:W5:Y:S03]  /*0170*/  LDG.E R22, desc[UR6][R12.64] ;  /* 0x000000060c167981 */ /* 0x000f66000c1e1900 */
[----:B------:R-:W-:Y:S01]  /*0180*/  IMAD.WIDE R14, R0, 0x4, R12 ;  /* 0x00000004000e7825 */ /* 0x000fe200078e020c */
[----:B------:R-:W3:Y:S04]  /*0190*/  LDG.E R10, desc[UR6][R10.64] ;  /* 0x000000060a0a7981 */ /* 0x000ee8000c1e1900 */
[----:B------:R-:W3:Y:S04]  /*01a0*/  LDG.E R19, desc[UR6][R18.64] ;  /* 0x0000000612137981 */ /* 0x000ee8000c1e1900 */
[----:B------:R-:W3:Y:S01]  /*01b0*/  LDG.E R14, desc[UR6][R14.64] ;  /* 0x000000060e0e7981 */ /* 0x000ee2000c1e1900 */
[----:B----4-:R-:W-:Y:S01]  /*01c0*/  IMAD.WIDE R8, R7, 0x4, R8 ;  /* 0x0000000407087825 */ /* 0x010fe200078e0208 */
[----:B------:R-:W-:-:S04]  /*01d0*/  IADD3 R7, PT, PT, R6, R7, RZ ;  /* 0x0000000706077210 */ /* 0x000fc80007ffe0ff */
[----:B------:R-:W-:Y:S01]  /*01e0*/  ISETP.GE.AND P0, PT, R7, R0, PT ;  /* 0x000000000700720c */ /* 0x000fe20003f06270 */
[----:B--2---:R-:W-:-:S04]  /*01f0*/  FMUL R23, R20, R23 ;  /* 0x0000001714177220 */ /* 0x004fc80000400000 */
[----:B-----5:R-:W-:-:S04]  /*0200*/  FMUL R22, R22, R23 ;  /* 0x0000001716167220 */ /* 0x020fc80000400000 */
[----:B---3--:R-:W-:Y:S01]  /*0210*/  FFMA R21, R21, R10, R22 ;  /* 0x0000000a15157223 */ /* 0x008fe20000000016 */
[----:B------:R-:W-:-:S04]  /*0220*/  FMUL R20, R20, R19 ;  /* 0x0000001314147220 */ /* 0x000fc80000400000 */
[----:B------:R-:W-:-:S05]  /*0230*/  FFMA R21, R14, R20, R21 ;  /* 0x000000140e157223 */ /* 0x000fca0000000015 */
[----:B------:R1:W-:Y:S01]  /*0240*/  STG.E desc[UR6][R8.64], R21 ;  /* 0x0000001508007986 */ /* 0x0003e2000c101906 */
[----:B------:R-:W-:Y:S05]  /*0250*/  @!P0 BRA `(.L_x_0) ;  /* 0xfffffffc009c8947 */ /* 0x000fea000383ffff */
[----:B------:R-:W-:Y:S05]  /*0260*/  EXIT ;  /* 0x000000000000794d */ /* 0x000fea0003800000 */
.L_x_1:
[----:B------:R-:W-:-:S00]  /*0270*/  BRA `(.L_x_1) ;  /* 0xfffffffc00fc7947 */ /* 0x000fc0000383ffff */
[----:B------:R-:W-:-:S00]  /*0280*/  NOP ;  /* 0x0000000000007918 */ /* 0x000fc00000000000 */
[----:B------:R-:W-:-:S00]  /*0290*/  NOP ;  /* 0x0000000000007918 */ /* 0x000fc00000000000 */
[----:B------:R-:W-:-:S00]  /*02a0*/  NOP ;  /* 0x0000000000007918 */ /* 0x000fc00000000000 */
[----:B------:R-:W-:-:S00]  /*02b0*/  NOP ;  /* 0x0000000000007918 */ /* 0x000fc00000000000 */
[----:B------:R-:W-:-:S00]  /*02c0*/  NOP ;  /* 0x0000000000007918 */ /* 0x000fc00000000000 */
[----:B------:R-:W-:-:S00]  /*02d0*/  NOP ;  /* 0x0000000000007918 */ /* 0x000fc00000000000 */
[----:B------:R-:W-:-:S00]  /*02e0*/  NOP ;  /* 0x0000000000007918 */ /* 0x000fc00000000000 */
[----:B------:R-:W-:-:S00]  /*02f0*/  NOP ;  /* 0x0000000000007918 */ /* 0x000fc00000000000 */
.L_x_4:


//--------------------- .text._Z14kernelgpuFbou1IdEvPT_S1_S1_S1_S1_S1_S1_S1_S1_S1_S0_iiiiiiii --------------------------
	.section	.text._Z14kernelgpuFbou1IdEvPT_S1_S1_S1_S1_S1_S1_S1_S1_S1_S0_iiiiiiii,"ax",@progbits
	.align	128
        .global         _Z14kernelgpuFbou1IdEvPT_S1_S1_S1_S1_S1_S1_S1_S1_S1_S0_iiiiiiii
        .type           _Z14kernelgpuFbou1IdEvPT_S1_S1_S1_S1_S1_S1_S1_S1_S1_S0_iiiiiiii,@function
        .size           _Z14kernelgpuFbou1IdEvPT_S1_S1_S1_S1_S1_S1_S1_S1_S1_S0_iiiiiiii,(.L_x_5 - _Z14kernelgpuFbou1IdEvPT_S1_S1_S1_S1_S1_S1_S1_S1_S1_S0_iiiiiiii)
        .other          _Z14kernelgpuFbou1IdEvPT_S1_S1_S1_S1_S1_S1_S1_S1_S1_S0_iiiiiiii,@"STO_CUDA_ENTRY STV_DEFAULT"
_Z14kernelgpuFbou1IdEvPT_S1_S1_S1_S1_S1_S1_S1_S1_S1_S0_iiiiiiii:
.text._Z14kernelgpuFbou1IdEvPT_S1_S1_S1_S1_S1_S1_S1_S1_S1_S0_iiiiiiii:
        /* <DEDUP_REMOVED lines=13> */
.L_x_2:
[----:B------:R-:W1:Y:S01]  /*00d0*/  LDC.64 R24, c[0x0][0x3b0] ;  /* 0x0000ec00ff187b82 */ /* 0x000e620000000a00 */
[----:B0-2---:R-:W2:Y:S04]  /*00e0*/  LDG.E.64 R6, desc[UR6][R2.64] ;  /* 0x0000000602067981 */ /* 0x005ea8000c1e1b00 */
[----:B---3--:R-:W3:Y:S03]  /*00f0*/  LDG.E.64 R10, desc[UR6][R4.64] ;  /* 0x00000006040a7981 */ /* 0x008ee6000c1e1b00 */
[----:B------:R-:W0:Y:S01]  /*0100*/  LDC.64 R16, c[0x0][0x390] ;  /* 0x0000e400ff107b82 */ /* 0x000e220000000a00 */
[----:B-1----:R-:W-:-:S05]  /*0110*/  IMAD.WIDE R24, R19, 0x8, R24 ;  /* 0x0000000813187825 */ /* 0x002fca00078e0218 */
[----:B------:R-:W2:Y:S01]  /*0120*/  LDG.E.64 R14, desc[UR6][R24.64] ;  /* 0x00000006180e7981 */ /* 0x000ea2000c1e1b00 */
[----:B0-----:R-:W-:-:S04]  /*0130*/  IMAD.WIDE R16, R19, 0x8, R16 ;  /* 0x0000000813107825 */ /* 0x001fc800078e0210 */
[C---:B------:R-:W-:Y:S02]  /*0140*/  IMAD.WIDE R20, R0.reuse, 0x8, R16 ;  /* 0x0000000800147825 */ /* 0x040fe400078e0210 */
[----:B------:R-:W3:Y:S02]  /*0150*/  LDG.E.64 R16, desc[UR6][R16.64] ;  /* 0x0000000610107981 */ /* 0x000ee4000c1e1b00 */
[C---:B------:R-:W-:Y:S02]  /*0160*/  IMAD.WIDE R12, R0.reuse, 0x8, R24 ;  /* 0x00000008000c7825 */ /* 0x040fe400078e0218 */
[----:B------:R-:W4:Y:S02]  /*0170*/  LDG.E.64 R8, desc[UR6][R20.64] ;  /* 0x0000000614087981 */ /* 0x000f24000c1e1b00 */
[----:B------:R-:W-:Y:S02]  /*0180*/  IMAD.WIDE R22, R0, 0x8, R20 ;  /* 0x0000000800167825 */ /* 0x000fe400078e0214 */
[----:B------:R-:W5:Y:S04]  /*0190*/  LDG.E.64 R12, desc[UR6][R12.64] ;  /* 0x000000060c0c7981 */ /* 0x000f68000c1e1b00 */
[----:B------:R-:W3:Y:S01]  /*01a0*/  LDG.E.64 R22, desc[UR6][R22.64] ;  /* 0x0000000616167981 */ /* 0x000ee2000c1e1b00 */
[----:B--2---:R-:W-:Y:S01]  /*01b0*/  DMUL R26, R6, R14 ;  /* 0x0000000e061a7228 */ /* 0x004fe20000000000 */
[----:B------:R-:W0:Y:S07]  /*01c0*/  LDC.64 R14, c[0x0][0x380] ;  /* 0x0000e000ff0e7b82 */ /* 0x000e2e0000000a00 */
[----:B----4-:R-:W-:-:S02]  /*01d0*/  DMUL R8, R8, R26 ;  /* 0x0000001a08087228 */ /* 0x010fc40000000000 */
[----:B-----5:R-:W-:-:S06]  /*01e0*/  DMUL R6, R6, R12 ;  /* 0x0000000c06067228 */ /* 0x020fcc0000000000 */
[----:B---3--:R-:W-:Y:S01]  /*01f0*/  DFMA R8, R10, R16, R8 ;  /* 0x000000100a08722b */ /* 0x008fe20000000008 */
[----:B0-----:R-:W-:-:S07]  /*0200*/  IMAD.WIDE R14, R19, 0x8, R14 ;  /* 0x00000008130e7825 */ /* 0x001fce00078e020e */
[----:B------:R-:W-:Y:S01]  /*0210*/  DFMA R6, R22, R6, R8 ;  /* 0x000000061606722b */ /* 0x000fe20000000008 */
[----:B------:R-:W-:-:S06]  /*0220*/  IADD3 R19, PT, PT, R18, R19, RZ ;  /* 0x0000001312137210 */ /* 0x000fcc0007ffe0ff */
[----:B------:R1:W-:Y:S01]  /*0230*/  STG.E.64 desc[UR6][R14.64], R6 ;  /* 0x000000060e007986 */ /* 0x0003e2000c101b06 */
[----:B------:R-:W-:-:S13]  /*0240*/  ISETP.GE.AND P0, PT, R19, R0, PT ;  /* 0x000000001300720c */ /* 0x000fda0003f06270 */
[----:B-1----:R-:W-:Y:S05]  /*0250*/  @!P0 BRA `(.L_x_2) ;  /* 0xfffffffc009c8947 */ /* 0x002fea000383ffff */
[----:B------:R-:W-:Y:S05]  /*0260*/  EXIT ;  /* 0x000000000000794d */ /* 0x000fea0003800000 */
.L_x_3:
        /* <DEDUP_REMOVED lines=9> */
.L_x_5:


//--------------------- .nv.shared.reserved.0     --------------------------
	.section	.nv.shared.reserved.0,"aw",@nobits
	.weak		__nv_reservedSMEM_offset_0_alias
	.size		__nv_reservedSMEM_offset_0_alias, 0, 64
	.other		__nv_reservedSMEM_offset_0_alias,@"STO_CUDA_RESERVED_SHARED STV_DEFAULT"
__nv_reservedSMEM_offset_0_alias:
	.zero		0
	.zero		64


//--------------------- .nv.constant0._Z14kernelgpuFbou1IfEvPT_S1_S1_S1_S1_S1_S1_S1_S1_S1_S0_iiiiiiii --------------------------
	.section	.nv.constant0._Z14kernelgpuFbou1IfEvPT_S1_S1_S1_S1_S1_S1_S1_S1_S1_S0_iiiiiiii,"a",@progbits
	.sectionflags	@""
	.align	4
.nv.constant0._Z14kernelgpuFbou1IfEvPT_S1_S1_S1_S1_S1_S1_S1_S1_S1_S0_iiiiiiii:
	.zero		1012


//--------------------- .nv.constant0._Z14kernelgpuFbou1IdEvPT_S1_S1_S1_S1_S1_S1_S1_S1_S1_S0_iiiiiiii --------------------------
	.section	.nv.constant0._Z14kernelgpuFbou1IdEvPT_S1_S1_S1_S1_S1_S1_S1_S1_S1_S0_iiiiiiii,"a",@progbits
	.sectionflags	@""
	.align	4
.nv.constant0._Z14kernelgpuFbou1IdEvPT_S1_S1_S1_S1_S1_S1_S1_S1_S1_S0_iiiiiiii:
	.zero		1016


//--------------------- SYMBOLS --------------------------

	.type		.nv.reservedSmem.offset0,@object
	.size		.nv.reservedSmem.offset0,0x4
